//
// Generated by NVIDIA NVVM Compiler
//
// Compiler Build ID: CL-36424714
// Cuda compilation tools, release 13.0, V13.0.88
// Based on NVVM 20.0.0
//

.version 9.0
.target sm_100
.address_size 64

	// .globl	_Z9addKernelPiPKiS1_S1_S_
.extern .func  (.param .b32 func_retval0) vprintf
(
	.param .b64 vprintf_param_0,
	.param .b64 vprintf_param_1
)
;
.global .align 1 .b8 $str[60] = {72, 101, 108, 108, 111, 44, 32, 112, 114, 105, 109, 101, 32, 110, 117, 109, 98, 101, 114, 32, 119, 105, 108, 108, 32, 98, 101, 32, 103, 101, 110, 101, 114, 97, 116, 101, 100, 32, 102, 114, 111, 109, 32, 116, 104, 101, 32, 103, 112, 117, 32, 100, 101, 118, 105, 99, 101, 33, 10};
.global .align 1 .b8 $str$1[4] = {107, 117, 107};
.global .align 1 .b8 $str$2[4] = {37, 100, 32};

.visible .entry _Z9addKernelPiPKiS1_S1_S_(
	.param .u64 .ptr .align 1 _Z9addKernelPiPKiS1_S1_S__param_0,
	.param .u64 .ptr .align 1 _Z9addKernelPiPKiS1_S1_S__param_1,
	.param .u64 .ptr .align 1 _Z9addKernelPiPKiS1_S1_S__param_2,
	.param .u64 .ptr .align 1 _Z9addKernelPiPKiS1_S1_S__param_3,
	.param .u64 .ptr .align 1 _Z9addKernelPiPKiS1_S1_S__param_4
)
{
	.local .align 8 .b8 	__local_depot0[8];
	.reg .b64 	%SP;
	.reg .b64 	%SPL;
	.reg .pred 	%p<15>;
	.reg .b32 	%r<123>;
	.reg .b64 	%rd<23>;

	mov.u64 	%SPL, __local_depot0;
	cvta.local.u64 	%SP, %SPL;
	ld.param.u64 	%rd2, [_Z9addKernelPiPKiS1_S1_S__param_3];
	ld.param.u64 	%rd3, [_Z9addKernelPiPKiS1_S1_S__param_4];
	cvta.to.global.u64 	%rd1, %rd3;
	cvta.to.global.u64 	%rd4, %rd2;
	mov.u64 	%rd5, $str;
	cvta.global.u64 	%rd6, %rd5;
	{ // callseq 0, 0
	.param .b64 param0;
	st.param.b64 	[param0], %rd6;
	.param .b64 param1;
	st.param.b64 	[param1], 0;
	.param .b32 retval0;
	call.uni (retval0), 
	vprintf, 
	(
	param0, 
	param1
	);
	ld.param.b32 	%r29, [retval0];
	} // callseq 0
	ld.global.u32 	%r1, [%rd4];
	setp.lt.s32 	%p1, %r1, 1;
	@%p1 bra 	$L__BB0_18;
	and.b32  	%r2, %r1, 3;
	setp.lt.u32 	%p2, %r1, 4;
	mov.b32 	%r120, 0;
	mov.u32 	%r115, %r120;
	@%p2 bra 	$L__BB0_10;
	and.b32  	%r120, %r1, 2147483644;
	mov.b32 	%r112, 0;
	mov.u32 	%r115, %r112;
$L__BB0_3:
	add.s32 	%r6, %r112, 1;
	setp.eq.s32 	%p3, %r112, 0;
	mul.hi.u32 	%r33, %r6, -1431655765;
	shr.u32 	%r34, %r33, 1;
	mul.lo.s32 	%r35, %r34, 3;
	sub.s32 	%r36, %r6, %r35;
	setp.eq.s32 	%p4, %r36, 0;
	or.pred  	%p5, %p3, %p4;
	@%p5 bra 	$L__BB0_5;
	mul.wide.s32 	%rd7, %r115, 4;
	add.s64 	%rd8, %rd1, %rd7;
	st.global.u32 	[%rd8], %r6;
	add.s32 	%r115, %r115, 1;
$L__BB0_5:
	setp.eq.s32 	%p6, %r112, 0;
	add.s32 	%r9, %r112, 3;
	@%p6 bra 	$L__BB0_8;
	mul.lo.s32 	%r38, %r9, -1431655765;
	setp.lt.u32 	%p7, %r38, 1431655766;
	@%p7 bra 	$L__BB0_9;
	mul.wide.s32 	%rd9, %r115, 4;
	add.s64 	%rd10, %rd1, %rd9;
	st.global.u32 	[%rd10], %r9;
	add.s32 	%r115, %r115, 1;
	bra.uni 	$L__BB0_9;
$L__BB0_8:
	mul.wide.s32 	%rd11, %r115, 4;
	add.s64 	%rd12, %rd1, %rd11;
	mov.b32 	%r39, 3;
	st.global.u32 	[%rd12], %r39;
	add.s32 	%r115, %r115, 1;
$L__BB0_9:
	add.s32 	%r112, %r112, 4;
	setp.ne.s32 	%p8, %r112, %r120;
	@%p8 bra 	$L__BB0_3;
$L__BB0_10:
	setp.eq.s32 	%p9, %r2, 0;
	@%p9 bra 	$L__BB0_18;
	add.s32 	%r119, %r120, -3;
	neg.s32 	%r118, %r2;
$L__BB0_12:
	.pragma "nounroll";
	add.s32 	%r22, %r119, 3;
	setp.lt.u32 	%p10, %r22, 2;
	@%p10 bra 	$L__BB0_17;
	setp.eq.s32 	%p11, %r22, 3;
	@%p11 bra 	$L__BB0_16;
	not.b32 	%r40, %r22;
	and.b32  	%r41, %r40, 1;
	mul.hi.u32 	%r42, %r120, -1431655765;
	shr.u32 	%r43, %r42, 1;
	mad.lo.s32 	%r44, %r43, -3, %r119;
	setp.eq.s32 	%p12, %r44, -3;
	selp.u32 	%r45, 1, 0, %p12;
	or.b32  	%r46, %r41, %r45;
	setp.ne.s32 	%p13, %r46, 0;
	@%p13 bra 	$L__BB0_17;
	mul.wide.s32 	%rd13, %r115, 4;
	add.s64 	%rd14, %rd1, %rd13;
	st.global.u32 	[%rd14], %r22;
	add.s32 	%r115, %r115, 1;
	bra.uni 	$L__BB0_17;
$L__BB0_16:
	mul.wide.s32 	%rd15, %r115, 4;
	add.s64 	%rd16, %rd1, %rd15;
	mov.b32 	%r47, 3;
	st.global.u32 	[%rd16], %r47;
	add.s32 	%r115, %r115, 1;
$L__BB0_17:
	add.s32 	%r120, %r120, 1;
	add.s32 	%r119, %r119, 1;
	add.s32 	%r118, %r118, 1;
	setp.ne.s32 	%p14, %r118, 0;
	@%p14 bra 	$L__BB0_12;
$L__BB0_18:
	mov.u64 	%rd17, $str$1;
	cvta.global.u64 	%rd18, %rd17;
	{ // callseq 1, 0
	.param .b64 param0;
	st.param.b64 	[param0], %rd18;
	.param .b64 param1;
	st.param.b64 	[param1], 0;
	.param .b32 retval0;
	call.uni (retval0), 
	vprintf, 
	(
	param0, 
	param1
	);
	ld.param.b32 	%r48, [retval0];
	} // callseq 1
	add.u64 	%rd19, %SP, 0;
	add.u64 	%rd20, %SPL, 0;
	ld.global.u32 	%r50, [%rd1];
	st.local.u32 	[%rd20], %r50;
	mov.u64 	%rd21, $str$2;
	cvta.global.u64 	%rd22, %rd21;
	{ // callseq 2, 0
	.param .b64 param0;
	st.param.b64 	[param0], %rd22;
	.param .b64 param1;
	st.param.b64 	[param1], %rd19;
	.param .b32 retval0;
	call.uni (retval0), 
	vprintf, 
	(
	param0, 
	param1
	);
	ld.param.b32 	%r51, [retval0];
	} // callseq 2
	ld.global.u32 	%r53, [%rd1+4];
	st.local.u32 	[%rd20], %r53;
	{ // callseq 3, 0
	.param .b64 param0;
	st.param.b64 	[param0], %rd22;
	.param .b64 param1;
	st.param.b64 	[param1], %rd19;
	.param .b32 retval0;
	call.uni (retval0), 
	vprintf, 
	(
	param0, 
	param1
	);
	ld.param.b32 	%r54, [retval0];
	} // callseq 3
	ld.global.u32 	%r56, [%rd1+8];
	st.local.u32 	[%rd20], %r56;
	{ // callseq 4, 0
	.param .b64 param0;
	st.param.b64 	[param0], %rd22;
	.param .b64 param1;
	st.param.b64 	[param1], %rd19;
	.param .b32 retval0;
	call.uni (retval0), 
	vprintf, 
	(
	param0, 
	param1
	);
	ld.param.b32 	%r57, [retval0];
	} // callseq 4
	ld.global.u32 	%r59, [%rd1+12];
	st.local.u32 	[%rd20], %r59;
	{ // callseq 5, 0
	.param .b64 param0;
	st.param.b64 	[param0], %rd22;
	.param .b64 param1;
	st.param.b64 	[param1], %rd19;
	.param .b32 retval0;
	call.uni (retval0), 
	vprintf, 
	(
	param0, 
	param1
	);
	ld.param.b32 	%r60, [retval0];
	} // callseq 5
	ld.global.u32 	%r62, [%rd1+16];
	st.local.u32 	[%rd20], %r62;
	{ // callseq 6, 0
	.param .b64 param0;
	st.param.b64 	[param0], %rd22;
	.param .b64 param1;
	st.param.b64 	[param1], %rd19;
	.param .b32 retval0;
	call.uni (retval0), 
	vprintf, 
	(
	param0, 
	param1
	);
	ld.param.b32 	%r63, [retval0];
	} // callseq 6
	ld.global.u32 	%r65, [%rd1+20];
	st.local.u32 	[%rd20], %r65;
	{ // callseq 7, 0
	.param .b64 param0;
	st.param.b64 	[param0], %rd22;
	.param .b64 param1;
	st.param.b64 	[param1], %rd19;
	.param .b32 retval0;
	call.uni (retval0), 
	vprintf, 
	(
	param0, 
	param1
	);
	ld.param.b32 	%r66, [retval0];
	} // callseq 7
	ld.global.u32 	%r68, [%rd1+24];
	st.local.u32 	[%rd20], %r68;
	{ // callseq 8, 0
	.param .b64 param0;
	st.param.b64 	[param0], %rd22;
	.param .b64 param1;
	st.param.b64 	[param1], %rd19;
	.param .b32 retval0;
	call.uni (retval0), 
	vprintf, 
	(
	param0, 
	param1
	);
	ld.param.b32 	%r69, [retval0];
	} // callseq 8
	ld.global.u32 	%r71, [%rd1+28];
	st.local.u32 	[%rd20], %r71;
	{ // callseq 9, 0
	.param .b64 param0;
	st.param.b64 	[param0], %rd22;
	.param .b64 param1;
	st.param.b64 	[param1], %rd19;
	.param .b32 retval0;
	call.uni (retval0), 
	vprintf, 
	(
	param0, 
	param1
	);
	ld.param.b32 	%r72, [retval0];
	} // callseq 9
	ld.global.u32 	%r74, [%rd1+32];
	st.local.u32 	[%rd20], %r74;
	{ // callseq 10, 0
	.param .b64 param0;
	st.param.b64 	[param0], %rd22;
	.param .b64 param1;
	st.param.b64 	[param1], %rd19;
	.param .b32 retval0;
	call.uni (retval0), 
	vprintf, 
	(
	param0, 
	param1
	);
	ld.param.b32 	%r75, [retval0];
	} // callseq 10
	ld.global.u32 	%r77, [%rd1+36];
	st.local.u32 	[%rd20], %r77;
	{ // callseq 11, 0
	.param .b64 param0;
	st.param.b64 	[param0], %rd22;
	.param .b64 param1;
	st.param.b64 	[param1], %rd19;
	.param .b32 retval0;
	call.uni (retval0), 
	vprintf, 
	(
	param0, 
	param1
	);
	ld.param.b32 	%r78, [retval0];
	} // callseq 11
	ld.global.u32 	%r80, [%rd1+40];
	st.local.u32 	[%rd20], %r80;
	{ // callseq 12, 0
	.param .b64 param0;
	st.param.b64 	[param0], %rd22;
	.param .b64 param1;
	st.param.b64 	[param1], %rd19;
	.param .b32 retval0;
	call.uni (retval0), 
	vprintf, 
	(
	param0, 
	param1
	);
	ld.param.b32 	%r81, [retval0];
	} // callseq 12
	ld.global.u32 	%r83, [%rd1+44];
	st.local.u32 	[%rd20], %r83;
	{ // callseq 13, 0
	.param .b64 param0;
	st.param.b64 	[param0], %rd22;
	.param .b64 param1;
	st.param.b64 	[param1], %rd19;
	.param .b32 retval0;
	call.uni (retval0), 
	vprintf, 
	(
	param0, 
	param1
	);
	ld.param.b32 	%r84, [retval0];
	} // callseq 13
	ld.global.u32 	%r86, [%rd1+48];
	st.local.u32 	[%rd20], %r86;
	{ // callseq 14, 0
	.param .b64 param0;
	st.param.b64 	[param0], %rd22;
	.param .b64 param1;
	st.param.b64 	[param1], %rd19;
	.param .b32 retval0;
	call.uni (retval0), 
	vprintf, 
	(
	param0, 
	param1
	);
	ld.param.b32 	%r87, [retval0];
	} // callseq 14
	ld.global.u32 	%r89, [%rd1+52];
	st.local.u32 	[%rd20], %r89;
	{ // callseq 15, 0
	.param .b64 param0;
	st.param.b64 	[param0], %rd22;
	.param .b64 param1;
	st.param.b64 	[param1], %rd19;
	.param .b32 retval0;
	call.uni (retval0), 
	vprintf, 
	(
	param0, 
	param1
	);
	ld.param.b32 	%r90, [retval0];
	} // callseq 15
	ld.global.u32 	%r92, [%rd1+56];
	st.local.u32 	[%rd20], %r92;
	{ // callseq 16, 0
	.param .b64 param0;
	st.param.b64 	[param0], %rd22;
	.param .b64 param1;
	st.param.b64 	[param1], %rd19;
	.param .b32 retval0;
	call.uni (retval0), 
	vprintf, 
	(
	param0, 
	param1
	);
	ld.param.b32 	%r93, [retval0];
	} // callseq 16
	ld.global.u32 	%r95, [%rd1+60];
	st.local.u32 	[%rd20], %r95;
	{ // callseq 17, 0
	.param .b64 param0;
	st.param.b64 	[param0], %rd22;
	.param .b64 param1;
	st.param.b64 	[param1], %rd19;
	.param .b32 retval0;
	call.uni (retval0), 
	vprintf, 
	(
	param0, 
	param1
	);
	ld.param.b32 	%r96, [retval0];
	} // callseq 17
	ld.global.u32 	%r98, [%rd1+64];
	st.local.u32 	[%rd20], %r98;
	{ // callseq 18, 0
	.param .b64 param0;
	st.param.b64 	[param0], %rd22;
	.param .b64 param1;
	st.param.b64 	[param1], %rd19;
	.param .b32 retval0;
	call.uni (retval0), 
	vprintf, 
	(
	param0, 
	param1
	);
	ld.param.b32 	%r99, [retval0];
	} // callseq 18
	ld.global.u32 	%r101, [%rd1+68];
	st.local.u32 	[%rd20], %r101;
	{ // callseq 19, 0
	.param .b64 param0;
	st.param.b64 	[param0], %rd22;
	.param .b64 param1;
	st.param.b64 	[param1], %rd19;
	.param .b32 retval0;
	call.uni (retval0), 
	vprintf, 
	(
	param0, 
	param1
	);
	ld.param.b32 	%r102, [retval0];
	} // callseq 19
	ld.global.u32 	%r104, [%rd1+72];
	st.local.u32 	[%rd20], %r104;
	{ // callseq 20, 0
	.param .b64 param0;
	st.param.b64 	[param0], %rd22;
	.param .b64 param1;
	st.param.b64 	[param1], %rd19;
	.param .b32 retval0;
	call.uni (retval0), 
	vprintf, 
	(
	param0, 
	param1
	);
	ld.param.b32 	%r105, [retval0];
	} // callseq 20
	ld.global.u32 	%r107, [%rd1+76];
	st.local.u32 	[%rd20], %r107;
	{ // callseq 21, 0
	.param .b64 param0;
	st.param.b64 	[param0], %rd22;
	.param .b64 param1;
	st.param.b64 	[param1], %rd19;
	.param .b32 retval0;
	call.uni (retval0), 
	vprintf, 
	(
	param0, 
	param1
	);
	ld.param.b32 	%r108, [retval0];
	} // callseq 21
	{ // callseq 22, 0
	.param .b64 param0;
	st.param.b64 	[param0], %rd18;
	.param .b64 param1;
	st.param.b64 	[param1], 0;
	.param .b32 retval0;
	call.uni (retval0), 
	vprintf, 
	(
	param0, 
	param1
	);
	ld.param.b32 	%r110, [retval0];
	} // callseq 22
	ret;

}


// ===== COMPILED SASS (sm_100) =====

	.target	sm_100

	.elftype	@"ET_EXEC"


//--------------------- .note.nv.tkinfo           --------------------------
	.section	.note.nv.tkinfo,"",@"SHT_NOTE"
	.sectionflags	@"SHF_NOTE_NV_TKINFO"
	.tkinfo
        /*0018*/ 	.word	0x00000002
        /*0030*/ 	.string	""
        /*0030*/ 	.string	"ptxas"
        /*0030*/ 	.string	"Cuda compilation tools, release 13.0, V13.0.88"
        /*0030*/ 	.string	"Build cuda_13.0.r13.0/compiler.36424714_0"
        /*0030*/ 	.string	"-arch sm_100 -m 64 "



//--------------------- .note.nv.cuinfo           --------------------------
	.section	.note.nv.cuinfo,"",@"SHT_NOTE"
	.sectionflags	@"SHF_NOTE_NV_CUINFO"
        /*0018*/ 	.short	0x0002
        /*001a*/ 	.short	0x0064
        /*001c*/ 	.short	0x0082
	.zero		2


//--------------------- .nv.info                  --------------------------
	.section	.nv.info,"",@"SHT_CUDA_INFO"
	.align	4


	//----- nvinfo : EIATTR_REGCOUNT
	.align		4
        /*0000*/ 	.byte	0x04, 0x2f
        /*0002*/ 	.short	(.L_4 - .L_3)
	.align		4
.L_3:
        /*0004*/ 	.word	index@(_Z9addKernelPiPKiS1_S1_S_)
        /*0008*/ 	.word	0x00000018


	//----- nvinfo : EIATTR_FRAME_SIZE
	.align		4
.L_4:
        /*000c*/ 	.byte	0x04, 0x11
        /*000e*/ 	.short	(.L_6 - .L_5)
	.align		4
.L_5:
        /*0010*/ 	.word	index@(_Z9addKernelPiPKiS1_S1_S_)
        /*0014*/ 	.word	0x00000008


	//----- nvinfo : EIATTR_MIN_STACK_SIZE
	.align		4
.L_6:
        /*0018*/ 	.byte	0x04, 0x12
        /*001a*/ 	.short	(.L_8 - .L_7)
	.align		4
.L_7:
        /*001c*/ 	.word	index@(_Z9addKernelPiPKiS1_S1_S_)
        /*0020*/ 	.word	0x00000008
.L_8:


//--------------------- .nv.compat                --------------------------
	.section	.nv.compat,"",@"SHT_CUDA_COMPAT_INFO"
	.align	4
        /*0000*/ 	.byte	0x02, 0x09, 0x00, 0x00, 0x02, 0x02, 0x01, 0x00, 0x02, 0x05, 0x05, 0x00, 0x03, 0x07, 0x01, 0x01
        /*0010*/ 	.byte	0x02, 0x03, 0x00, 0x00, 0x02, 0x06, 0x01, 0x00, 0x04, 0x0b, 0x08, 0x00, 0x09, 0x00, 0x00, 0x00
        /*0020*/ 	.byte	0x00, 0x00, 0x00, 0x00


//--------------------- .nv.info._Z9addKernelPiPKiS1_S1_S_ --------------------------
	.section	.nv.info._Z9addKernelPiPKiS1_S1_S_,"",@"SHT_CUDA_INFO"
	.sectionflags	@""
	.align	4


	//----- nvinfo : EIATTR_CUDA_API_VERSION
	.align		4
        /*0000*/ 	.byte	0x04, 0x37
        /*0002*/ 	.short	(.L_10 - .L_9)
.L_9:
        /*0004*/ 	.word	0x00000082


	//----- nvinfo : EIATTR_KPARAM_INFO
	.align		4
.L_10:
        /*0008*/ 	.byte	0x04, 0x17
        /*000a*/ 	.short	(.L_12 - .L_11)
.L_11:
        /*000c*/ 	.word	0x00000000
        /*0010*/ 	.short	0x0004
        /*0012*/ 	.short	0x0020
        /*0014*/ 	.byte	0x00, 0xf5, 0x21, 0x00


	//----- nvinfo : EIATTR_KPARAM_INFO
	.align		4
.L_12:
        /*0018*/ 	.byte	0x04, 0x17
        /*001a*/ 	.short	(.L_14 - .L_13)
.L_13:
        /*001c*/ 	.word	0x00000000
        /*0020*/ 	.short	0x0003
        /*0022*/ 	.short	0x0018
        /*0024*/ 	.byte	0x00, 0xf5, 0x21, 0x00


	//----- nvinfo : EIATTR_KPARAM_INFO
	.align		4
.L_14:
        /*0028*/ 	.byte	0x04, 0x17
        /*002a*/ 	.short	(.L_16 - .L_15)
.L_15:
        /*002c*/ 	.word	0x00000000
        /*0030*/ 	.short	0x0002
        /*0032*/ 	.short	0x0010
        /*0034*/ 	.byte	0x00, 0xf5, 0x21, 0x00


	//----- nvinfo : EIATTR_KPARAM_INFO
	.align		4
.L_16:
        /*0038*/ 	.byte	0x04, 0x17
        /*003a*/ 	.short	(.L_18 - .L_17)
.L_17:
        /*003c*/ 	.word	0x00000000
        /*0040*/ 	.short	0x0001
        /*0042*/ 	.short	0x0008
        /*0044*/ 	.byte	0x00, 0xf5, 0x21, 0x00


	//----- nvinfo : EIATTR_KPARAM_INFO
	.align		4
.L_18:
        /*0048*/ 	.byte	0x04, 0x17
        /*004a*/ 	.short	(.L_20 - .L_19)
.L_19:
        /*004c*/ 	.word	0x00000000
        /*0050*/ 	.short	0x0000
        /*0052*/ 	.short	0x0000
        /*0054*/ 	.byte	0x00, 0xf5, 0x21, 0x00


	//----- nvinfo : EIATTR_SPARSE_MMA_MASK
	.align		4
.L_20:
        /*0058*/ 	.byte	0x03, 0x50
        /*005a*/ 	.short	0x0000


	//----- nvinfo : EIATTR_MAXREG_COUNT
	.align		4
        /*005c*/ 	.byte	0x03, 0x1b
        /*005e*/ 	.short	0x00ff


	//----- nvinfo : EIATTR_EXTERNS
	.align		4
        /*0060*/ 	.byte	0x04, 0x0f
        /*0062*/ 	.short	(.L_22 - .L_21)


	//   ....[0]....
	.align		4
.L_21:
        /*0064*/ 	.word	index@(vprintf)


	//----- nvinfo : EIATTR_MERCURY_ISA_VERSION
	.align		4
.L_22:
        /*0068*/ 	.byte	0x03, 0x5f
        /*006a*/ 	.short	0x0101


	//----- nvinfo : EIATTR_VRC_CTA_INIT_COUNT
	.align		4
        /*006c*/ 	.byte	0x02, 0x4a
	.zero		1
	.zero		1


	//----- nvinfo : EIATTR_SYSCALL_OFFSETS
	.align		4
        /*0070*/ 	.byte	0x04, 0x46
        /*0072*/ 	.short	(.L_24 - .L_23)


	//   ....[0]....
.L_23:
        /*0074*/ 	.word	0x000000e0


	//   ....[1]....
        /*0078*/ 	.word	0x00000650


	//   ....[2]....
        /*007c*/ 	.word	0x00000700


	//   ....[3]....
        /*0080*/ 	.word	0x000007b0


	//   ....[4]....
        /*0084*/ 	.word	0x00000860


	//   ....[5]....
        /*0088*/ 	.word	0x00000910


	//   ....[6]....
        /*008c*/ 	.word	0x000009c0


	//   ....[7]....
        /*0090*/ 	.word	0x00000a70


	//   ....[8]....
        /*0094*/ 	.word	0x00000b20


	//   ....[9]....
        /*0098*/ 	.word	0x00000bd0


	//   ....[10]....
        /*009c*/ 	.word	0x00000c80


	//   ....[11]....
        /*00a0*/ 	.word	0x00000d30


	//   ....[12]....
        /*00a4*/ 	.word	0x00000de0


	//   ....[13]....
        /*00a8*/ 	.word	0x00000e90


	//   ....[14]....
        /*00ac*/ 	.word	0x00000f40


	//   ....[15]....
        /*00b0*/ 	.word	0x00000ff0


	//   ....[16]....
        /*00b4*/ 	.word	0x000010a0


	//   ....[17]....
        /*00b8*/ 	.word	0x00001150


	//   ....[18]....
        /*00bc*/ 	.word	0x00001200


	//   ....[19]....
        /*00c0*/ 	.word	0x000012b0


	//   ....[20]....
        /*00c4*/ 	.word	0x00001360


	//   ....[21]....
        /*00c8*/ 	.word	0x00001410


	//   ....[22]....
        /*00cc*/ 	.word	0x00001480


	//----- nvinfo : EIATTR_EXIT_INSTR_OFFSETS
	.align		4
.L_24:
        /*00d0*/ 	.byte	0x04, 0x1c
        /*00d2*/ 	.short	(.L_26 - .L_25)


	//   ....[0]....
.L_25:
        /*00d4*/ 	.word	0x00001490


	//----- nvinfo : EIATTR_CRS_STACK_SIZE
	.align		4
.L_26:
        /*00d8*/ 	.byte	0x04, 0x1e
        /*00da*/ 	.short	(.L_28 - .L_27)
.L_27:
        /*00dc*/ 	.word	0x00000000


	//----- nvinfo : EIATTR_CBANK_PARAM_SIZE
	.align		4
.L_28:
        /*00e0*/ 	.byte	0x03, 0x19
        /*00e2*/ 	.short	0x0028


	//----- nvinfo : EIATTR_PARAM_CBANK
	.align		4
        /*00e4*/ 	.byte	0x04, 0x0a
        /*00e6*/ 	.short	(.L_30 - .L_29)
	.align		4
.L_29:
        /*00e8*/ 	.word	index@(.nv.constant0._Z9addKernelPiPKiS1_S1_S_)
        /*00ec*/ 	.short	0x0380
        /*00ee*/ 	.short	0x0028


	//----- nvinfo : EIATTR_SW_WAR
	.align		4
.L_30:
        /*00f0*/ 	.byte	0x04, 0x36
        /*00f2*/ 	.short	(.L_32 - .L_31)
.L_31:
        /*00f4*/ 	.word	0x00000008
.L_32:


//--------------------- .nv.callgraph             --------------------------
	.section	.nv.callgraph,"",@"SHT_CUDA_CALLGRAPH"
	.align	4
	.sectionentsize	8
	.align		4
        /*0000*/ 	.word	0x00000000
	.align		4
        /*0004*/ 	.word	0xffffffff
	.align		4
        /*0008*/ 	.word	index@(_Z9addKernelPiPKiS1_S1_S_)
	.align		4
        /*000c*/ 	.word	index@(vprintf)
	.align		4
        /*0010*/ 	.word	0x00000000
	.align		4
        /*0014*/ 	.word	0xfffffffe
	.align		4
        /*0018*/ 	.word	0x00000000
	.align		4
        /*001c*/ 	.word	0xfffffffd
	.align		4
        /*0020*/ 	.word	0x00000000
	.align		4
        /*0024*/ 	.word	0xfffffffc


//--------------------- .nv.constant4             --------------------------
	.section	.nv.constant4,"a",@progbits
	.align	8
	.align		8
.nv.constant4:
        /*0000*/ 	.dword	vprintf
	.align		8
        /*0008*/ 	.dword	$str
	.align		8
        /*0010*/ 	.dword	$str$1
	.align		8
        /*0018*/ 	.dword	$str$2


//--------------------- .text._Z9addKernelPiPKiS1_S1_S_ --------------------------
	.section	.text._Z9addKernelPiPKiS1_S1_S_,"ax",@progbits
	.align	128
        .global         _Z9addKernelPiPKiS1_S1_S_
        .type           _Z9addKernelPiPKiS1_S1_S_,@function
        .size           _Z9addKernelPiPKiS1_S1_S_,(.L_x_35 - _Z9addKernelPiPKiS1_S1_S_)
        .other          _Z9addKernelPiPKiS1_S1_S_,@"STO_CUDA_ENTRY STV_DEFAULT"
_Z9addKernelPiPKiS1_S1_S_:
.text._Z9addKernelPiPKiS1_S1_S_:
[----:B------:R-:W0:Y:S01]  /*0000*/  LDC R1, c[0x0][0x37c] ;  /* 0x0000df00ff017b82 */ /* 0x000e220000000800 */
[----:B------:R-:W-:Y:S01]  /*0010*/  MOV R0, 0x0 ;  /* 0x0000000000007802 */ /* 0x000fe20000000f00 */
[----:B------:R-:W1:Y:S01]  /*0020*/  LDCU UR4, c[0x0][0x2f8] ;  /* 0x00005f00ff0477ac */ /* 0x000e620008000800 */
[----:B0-----:R-:W-:Y:S01]  /*0030*/  VIADD R1, R1, 0xfffffff8 ;  /* 0xfffffff801017836 */ /* 0x001fe20000000000 */
[----:B------:R-:W-:-:S04]  /*0040*/  CS2R R6, SRZ ;  /* 0x0000000000067805 */ /* 0x000fc8000001ff00 */
[----:B------:R0:W2:Y:S01]  /*0050*/  LDC.64 R8, c[0x4][R0] ;  /* 0x0100000000087b82 */ /* 0x0000a20000000a00 */
[----:B------:R-:W3:Y:S01]  /*0060*/  LDCU.64 UR6, c[0x4][0x8] ;  /* 0x01000100ff0677ac */ /* 0x000ee20008000a00 */
[----:B------:R-:W4:Y:S01]  /*0070*/  LDCU UR5, c[0x0][0x2fc] ;  /* 0x00005f80ff0577ac */ /* 0x000f220008000800 */
[----:B------:R-:W0:Y:S01]  /*0080*/  LDCU.64 UR36, c[0x0][0x358] ;  /* 0x00006b00ff2477ac */ /* 0x000e220008000a00 */
[----:B-1----:R-:W-:Y:S01]  /*0090*/  IADD3 R2, P0, PT, R1, UR4, RZ ;  /* 0x0000000401027c10 */ /* 0x002fe2000ff1e0ff */
[----:B---3--:R-:W-:Y:S01]  /*00a0*/  IMAD.U32 R4, RZ, RZ, UR6 ;  /* 0x00000006ff047e24 */ /* 0x008fe2000f8e00ff */
[----:B------:R-:W-:-:S03]  /*00b0*/  MOV R5, UR7 ;  /* 0x0000000700057c02 */ /* 0x000fc60008000f00 */
[----:B0---4-:R-:W-:-:S08]  /*00c0*/  IMAD.X R16, RZ, RZ, UR5, P0 ;  /* 0x00000005ff107e24 */ /* 0x011fd000080e06ff */
[----:B------:R-:W-:-:S07]  /*00d0*/  LEPC R20, `(.L_x_0) ;  /* 0x000000001014794e */ /* 0x000fce0000000000 */
[----:B--2---:R-:W-:Y:S05]  /*00e0*/  CALL.ABS.NOINC R8 ;  /* 0x0000000008007343 */ /* 0x004fea0003c00000 */
.L_x_0:
[----:B------:R-:W0:Y:S02]  /*00f0*/  LDC.64 R4, c[0x0][0x398] ;  /* 0x0000e600ff047b82 */ /* 0x000e240000000a00 */
[----:B0-----:R-:W2:Y:S02]  /*0100*/  LDG.E R6, desc[UR36][R4.64] ;  /* 0x0000002404067981 */ /* 0x001ea4000c1e1900 */
[----:B--2---:R-:W-:-:S13]  /*0110*/  ISETP.GE.AND P0, PT, R6, 0x1, PT ;  /* 0x000000010600780c */ /* 0x004fda0003f06270 */
[----:B------:R-:W-:Y:S05]  /*0120*/  @!P0 BRA `(.L_x_1) ;  /* 0x00000004002c8947 */ /* 0x000fea0003800000 */
[C---:B------:R-:W-:Y:S01]  /*0130*/  ISETP.GE.U32.AND P0, PT, R6.reuse, 0x4, PT ;  /* 0x000000040600780c */ /* 0x040fe20003f06070 */
[----:B------:R-:W-:Y:S01]  /*0140*/  HFMA2 R3, -RZ, RZ, 0, 0 ;  /* 0x00000000ff037431 */ /* 0x000fe200000001ff */
[----:B------:R-:W-:Y:S01]  /*0150*/  LOP3.LUT R8, R6, 0x3, RZ, 0xc0, !PT ;  /* 0x0000000306087812 */ /* 0x000fe200078ec0ff */
[----:B------:R-:W-:-:S10]  /*0160*/  IMAD.MOV.U32 R0, RZ, RZ, RZ ;  /* 0x000000ffff007224 */ /* 0x000fd400078e00ff */
[----:B------:R-:W-:Y:S05]  /*0170*/  @!P0 BRA `(.L_x_2) ;  /* 0x0000000000908947 */ /* 0x000fea0003800000 */
[----:B------:R-:W0:Y:S01]  /*0180*/  LDC.64 R4, c[0x0][0x3a0] ;  /* 0x0000e800ff047b82 */ /* 0x000e220000000a00 */
[----:B------:R-:W-:Y:S01]  /*0190*/  BSSY.RECONVERGENT B0, `(.L_x_2) ;  /* 0x0000022000007945 */ /* 0x000fe20003800200 */
[----:B------:R-:W-:Y:S01]  /*01a0*/  LOP3.LUT R0, R6, 0x7ffffffc, RZ, 0xc0, !PT ;  /* 0x7ffffffc06007812 */ /* 0x000fe200078ec0ff */
[----:B------:R-:W-:Y:S02]  /*01b0*/  IMAD.MOV.U32 R9, RZ, RZ, RZ ;  /* 0x000000ffff097224 */ /* 0x000fe400078e00ff */
[----:B------:R-:W-:-:S07]  /*01c0*/  IMAD.MOV.U32 R3, RZ, RZ, RZ ;  /* 0x000000ffff037224 */ /* 0x000fce00078e00ff */
.L_x_6:
[C---:B01----:R-:W-:Y:S01]  /*01d0*/  IADD3 R11, PT, PT, R9.reuse, 0x1, RZ ;  /* 0x00000001090b7810 */ /* 0x043fe20007ffe0ff */
[----:B------:R-:W-:Y:S01]  /*01e0*/  BSSY.RECONVERGENT B1, `(.L_x_3) ;  /* 0x0000019000017945 */ /* 0x000fe20003800200 */
[----:B------:R-:W-:-:S03]  /*01f0*/  ISETP.NE.AND P1, PT, R9, RZ, PT ;  /* 0x000000ff0900720c */ /* 0x000fc60003f25270 */
[----:B------:R-:W-:-:S05]  /*0200*/  IMAD.HI.U32 R6, R11, -0x55555555, RZ ;  /* 0xaaaaaaab0b067827 */ /* 0x000fca00078e00ff */
[----:B------:R-:W-:-:S05]  /*0210*/  SHF.R.U32.HI R6, RZ, 0x1, R6 ;  /* 0x00000001ff067819 */ /* 0x000fca0000011606 */
[----:B------:R-:W-:-:S05]  /*0220*/  IMAD R6, R6, -0x3, R11 ;  /* 0xfffffffd06067824 */ /* 0x000fca00078e020b */
[----:B------:R-:W-:-:S04]  /*0230*/  ISETP.NE.AND P0, PT, R6, RZ, PT ;  /* 0x000000ff0600720c */ /* 0x000fc80003f05270 */
[----:B------:R-:W-:-:S13]  /*0240*/  ISETP.EQ.OR P0, PT, R9, RZ, !P0 ;  /* 0x000000ff0900720c */ /* 0x000fda0004702670 */
[----:B------:R-:W1:Y:S02]  /*0250*/  @!P0 LDC.64 R6, c[0x0][0x3a0] ;  /* 0x0000e800ff068b82 */ /* 0x000e640000000a00 */
[----:B-1----:R-:W-:-:S04]  /*0260*/  @!P0 IMAD.WIDE R6, R3, 0x4, R6 ;  /* 0x0000000403068825 */ /* 0x002fc800078e0206 */
[----:B------:R-:W-:Y:S01]  /*0270*/  @!P0 VIADD R3, R3, 0x1 ;  /* 0x0000000103038836 */ /* 0x000fe20000000000 */
[----:B------:R1:W-:Y:S01]  /*0280*/  @!P0 STG.E desc[UR36][R6.64], R11 ;  /* 0x0000000b06008986 */ /* 0x0003e2000c101924 */
[----:B------:R-:W-:Y:S05]  /*0290*/  @!P1 BRA `(.L_x_4) ;  /* 0x0000000000249947 */ /* 0x000fea0003800000 */
[----:B-1----:R-:W-:-:S04]  /*02a0*/  IMAD.MOV.U32 R6, RZ, RZ, -0x55555555 ;  /* 0xaaaaaaabff067424 */ /* 0x002fc800078e00ff */
[----:B------:R-:W-:-:S05]  /*02b0*/  IMAD R6, R9, R6, 0x1 ;  /* 0x0000000109067424 */ /* 0x000fca00078e0206 */
[----:B------:R-:W-:-:S13]  /*02c0*/  ISETP.GE.U32.AND P0, PT, R6, 0x55555556, PT ;  /* 0x555555560600780c */ /* 0x000fda0003f06070 */
[----:B------:R-:W-:Y:S05]  /*02d0*/  @!P0 BRA `(.L_x_5) ;  /* 0x0000000000248947 */ /* 0x000fea0003800000 */
[----:B------:R-:W-:Y:S01]  /*02e0*/  IADD3 R11, PT, PT, R9, 0x3, RZ ;  /* 0x00000003090b7810 */ /* 0x000fe20007ffe0ff */
[----:B0-----:R-:W-:-:S04]  /*02f0*/  IMAD.WIDE R6, R3, 0x4, R4 ;  /* 0x0000000403067825 */ /* 0x001fc800078e0204 */
[----:B------:R-:W-:Y:S01]  /*0300*/  VIADD R3, R3, 0x1 ;  /* 0x0000000103037836 */ /* 0x000fe20000000000 */
[----:B------:R1:W-:Y:S01]  /*0310*/  STG.E desc[UR36][R6.64], R11 ;  /* 0x0000000b06007986 */ /* 0x0003e2000c101924 */
[----:B------:R-:W-:Y:S05]  /*0320*/  BRA `(.L_x_5) ;  /* 0x0000000000107947 */ /* 0x000fea0003800000 */
.L_x_4:
[----:B-1----:R-:W-:Y:S02]  /*0330*/  IMAD.MOV.U32 R11, RZ, RZ, 0x3 ;  /* 0x00000003ff0b7424 */ /* 0x002fe400078e00ff */
[C---:B0-----:R-:W-:Y:S01]  /*0340*/  IMAD.WIDE R6, R3.reuse, 0x4, R4 ;  /* 0x0000000403067825 */ /* 0x041fe200078e0204 */
[----:B------:R-:W-:-:S04]  /*0350*/  IADD3 R3, PT, PT, R3, 0x1, RZ ;  /* 0x0000000103037810 */ /* 0x000fc80007ffe0ff */
[----:B------:R0:W-:Y:S03]  /*0360*/  STG.E desc[UR36][R6.64], R11 ;  /* 0x0000000b06007986 */ /* 0x0001e6000c101924 */
.L_x_5:
[----:B------:R-:W-:Y:S05]  /*0370*/  BSYNC.RECONVERGENT B1 ;  /* 0x0000000000017941 */ /* 0x000fea0003800200 */
.L_x_3:
[----:B------:R-:W-:-:S05]  /*0380*/  VIADD R9, R9, 0x4 ;  /* 0x0000000409097836 */ /* 0x000fca0000000000 */
[----:B------:R-:W-:-:S13]  /*0390*/  ISETP.NE.AND P0, PT, R9, R0, PT ;  /* 0x000000000900720c */ /* 0x000fda0003f05270 */
[----:B------:R-:W-:Y:S05]  /*03a0*/  @P0 BRA `(.L_x_6) ;  /* 0xfffffffc00880947 */ /* 0x000fea000383ffff */
[----:B------:R-:W-:Y:S05]  /*03b0*/  BSYNC.RECONVERGENT B0 ;  /* 0x0000000000007941 */ /* 0x000fea0003800200 */
.L_x_2:
[----:B------:R-:W-:Y:S01]  /*03c0*/  ISETP.NE.AND P0, PT, R8, RZ, PT ;  /* 0x000000ff0800720c */ /* 0x000fe20003f05270 */
[----:B------:R-:W-:-:S12]  /*03d0*/  BSSY.RECONVERGENT B0, `(.L_x_1) ;  /* 0x0000020000007945 */ /* 0x000fd80003800200 */
[----:B------:R-:W-:Y:S05]  /*03e0*/  @!P0 BRA `(.L_x_7) ;  /* 0x0000000000788947 */ /* 0x000fea0003800000 */
[----:B0-----:R-:W0:Y:S01]  /*03f0*/  LDC.64 R4, c[0x0][0x3a0] ;  /* 0x0000e800ff047b82 */ /* 0x001e220000000a00 */
[----:B------:R-:W-:Y:S01]  /*0400*/  IMAD.MOV R9, RZ, RZ, -R8 ;  /* 0x000000ffff097224 */ /* 0x000fe200078e0a08 */
[----:B------:R-:W-:-:S07]  /*0410*/  IADD3 R8, PT, PT, R0, -0x3, RZ ;  /* 0xfffffffd00087810 */ /* 0x000fce0007ffe0ff */
.L_x_11:
[----:B-12---:R-:W-:Y:S01]  /*0420*/  VIADD R11, R8, 0x3 ;  /* 0x00000003080b7836 */ /* 0x006fe20000000000 */
[----:B------:R-:W-:Y:S01]  /*0430*/  BSSY.RECONVERGENT B1, `(.L_x_8) ;  /* 0x0000016000017945 */ /* 0x000fe20003800200 */
[----:B------:R-:W-:-:S03]  /*0440*/  VIADD R9, R9, 0x1 ;  /* 0x0000000109097836 */ /* 0x000fc60000000000 */
[----:B------:R-:W-:Y:S02]  /*0450*/  ISETP.GE.U32.AND P1, PT, R11, 0x2, PT ;  /* 0x000000020b00780c */ /* 0x000fe40003f26070 */
[----:B------:R-:W-:-:S11]  /*0460*/  ISETP.NE.AND P0, PT, R9, RZ, PT ;  /* 0x000000ff0900720c */ /* 0x000fd60003f05270 */
[----:B------:R-:W-:Y:S05]  /*0470*/  @!P1 BRA `(.L_x_9) ;  /* 0x0000000000449947 */ /* 0x000fea0003800000 */
[----:B------:R-:W-:-:S13]  /*0480*/  ISETP.NE.AND P1, PT, R11, 0x3, PT ;  /* 0x000000030b00780c */ /* 0x000fda0003f25270 */
[----:B------:R-:W-:Y:S05]  /*0490*/  @!P1 BRA `(.L_x_10) ;  /* 0x00000000002c9947 */ /* 0x000fea0003800000 */
[----:B------:R-:W-:-:S05]  /*04a0*/  IMAD.HI.U32 R6, R0, -0x55555555, RZ ;  /* 0xaaaaaaab00067827 */ /* 0x000fca00078e00ff */
[----:B------:R-:W-:-:S05]  /*04b0*/  SHF.R.U32.HI R7, RZ, 0x1, R6 ;  /* 0x00000001ff077819 */ /* 0x000fca0000011606 */
[----:B------:R-:W-:-:S05]  /*04c0*/  IMAD R7, R7, -0x3, R8 ;  /* 0xfffffffd07077824 */ /* 0x000fca00078e0208 */
[----:B------:R-:W-:-:S04]  /*04d0*/  ISETP.NE.AND P1, PT, R7, -0x3, PT ;  /* 0xfffffffd0700780c */ /* 0x000fc80003f25270 */
[----:B------:R-:W-:-:S04]  /*04e0*/  SEL R6, RZ, 0x1, P1 ;  /* 0x00000001ff067807 */ /* 0x000fc80000800000 */
[----:B------:R-:W-:-:S13]  /*04f0*/  LOP3.LUT P1, RZ, R6, 0x1, R11, 0xf4, !PT ;  /* 0x0000000106ff7812 */ /* 0x000fda000782f40b */
[----:B------:R-:W-:Y:S05]  /*0500*/  @P1 BRA `(.L_x_9) ;  /* 0x0000000000201947 */ /* 0x000fea0003800000 */
[C---:B0-----:R-:W-:Y:S01]  /*0510*/  IMAD.WIDE R6, R3.reuse, 0x4, R4 ;  /* 0x0000000403067825 */ /* 0x041fe200078e0204 */
[----:B------:R-:W-:-:S04]  /*0520*/  IADD3 R3, PT, PT, R3, 0x1, RZ ;  /* 0x0000000103037810 */ /* 0x000fc80007ffe0ff */
[----:B------:R2:W-:Y:S01]  /*0530*/  STG.E desc[UR36][R6.64], R11 ;  /* 0x0000000b06007986 */ /* 0x0005e2000c101924 */
[----:B------:R-:W-:Y:S05]  /*0540*/  BRA `(.L_x_9) ;  /* 0x0000000000107947 */ /* 0x000fea0003800000 */
.L_x_10:
[----:B------:R-:W-:Y:S02]  /*0550*/  IMAD.MOV.U32 R11, RZ, RZ, 0x3 ;  /* 0x00000003ff0b7424 */ /* 0x000fe400078e00ff */
[----:B0-----:R-:W-:-:S04]  /*0560*/  IMAD.WIDE R6, R3, 0x4, R4 ;  /* 0x0000000403067825 */ /* 0x001fc800078e0204 */
[----:B------:R-:W-:Y:S01]  /*0570*/  VIADD R3, R3, 0x1 ;  /* 0x0000000103037836 */ /* 0x000fe20000000000 */
[----:B------:R1:W-:Y:S06]  /*0580*/  STG.E desc[UR36][R6.64], R11 ;  /* 0x0000000b06007986 */ /* 0x0003ec000c101924 */
.L_x_9:
[----:B------:R-:W-:Y:S05]  /*0590*/  BSYNC.RECONVERGENT B1 ;  /* 0x0000000000017941 */ /* 0x000fea0003800200 */
.L_x_8:
[----:B------:R-:W-:Y:S01]  /*05a0*/  IADD3 R0, PT, PT, R0, 0x1, RZ ;  /* 0x0000000100007810 */ /* 0x000fe20007ffe0ff */
[----:B------:R-:W-:Y:S01]  /*05b0*/  VIADD R8, R8, 0x1 ;  /* 0x0000000108087836 */ /* 0x000fe20000000000 */
[----:B------:R-:W-:Y:S06]  /*05c0*/  @P0 BRA `(.L_x_11) ;  /* 0xfffffffc00940947 */ /* 0x000fec000383ffff */
.L_x_7:
[----:B------:R-:W-:Y:S05]  /*05d0*/  BSYNC.RECONVERGENT B0 ;  /* 0x0000000000007941 */ /* 0x000fea0003800200 */
.L_x_1:
[----:B------:R-:W-:Y:S01]  /*05e0*/  MOV R17, 0x0 ;  /* 0x0000000000117802 */ /* 0x000fe20000000f00 */
[----:B------:R-:W3:Y:S01]  /*05f0*/  LDCU.64 UR4, c[0x4][0x10] ;  /* 0x01000200ff0477ac */ /* 0x000ee20008000a00 */
[----:B012---:R-:W-:Y:S02]  /*0600*/  CS2R R6, SRZ ;  /* 0x0000000000067805 */ /* 0x007fe4000001ff00 */
[----:B------:R0:W1:Y:S01]  /*0610*/  LDC.64 R8, c[0x4][R17] ;  /* 0x0100000011087b82 */ /* 0x0000620000000a00 */
[----:B---3--:R-:W-:Y:S01]  /*0620*/  IMAD.U32 R4, RZ, RZ, UR4 ;  /* 0x00000004ff047e24 */ /* 0x008fe2000f8e00ff */
[----:B0-----:R-:W-:-:S07]  /*0630*/  MOV R5, UR5 ;  /* 0x0000000500057c02 */ /* 0x001fce0008000f00 */
[----:B------:R-:W-:-:S07]  /*0640*/  LEPC R20, `(.L_x_12) ;  /* 0x000000001014794e */ /* 0x000fce0000000000 */
[----:B-1----:R-:W-:Y:S05]  /*0650*/  CALL.ABS.NOINC R8 ;  /* 0x0000000008007343 */ /* 0x002fea0003c00000 */
.L_x_12:
[----:B------:R-:W0:Y:S01]  /*0660*/  LDC.64 R8, c[0x0][0x3a0] ;  /* 0x0000e800ff087b82 */ /* 0x000e220000000a00 */
[----:B------:R-:W1:Y:S01]  /*0670*/  LDCU.64 UR4, c[0x4][0x18] ;  /* 0x01000300ff0477ac */ /* 0x000e620008000a00 */
[----:B0-----:R-:W2:Y:S06]  /*0680*/  LDG.E R8, desc[UR36][R8.64] ;  /* 0x0000002408087981 */ /* 0x001eac000c1e1900 */
[----:B------:R0:W3:Y:S01]  /*0690*/  LDC.64 R10, c[0x4][R17] ;  /* 0x01000000110a7b82 */ /* 0x0000e20000000a00 */
[----:B-1----:R-:W-:Y:S01]  /*06a0*/  IMAD.U32 R4, RZ, RZ, UR4 ;  /* 0x00000004ff047e24 */ /* 0x002fe2000f8e00ff */
[----:B------:R-:W-:Y:S01]  /*06b0*/  MOV R6, R2 ;  /* 0x0000000200067202 */ /* 0x000fe20000000f00 */
[----:B------:R-:W-:-:S02]  /*06c0*/  IMAD.U32 R5, RZ, RZ, UR5 ;  /* 0x00000005ff057e24 */ /* 0x000fc4000f8e00ff */
[----:B------:R-:W-:Y:S01]  /*06d0*/  IMAD.MOV.U32 R7, RZ, RZ, R16 ;  /* 0x000000ffff077224 */ /* 0x000fe200078e0010 */
[----:B--23--:R0:W-:Y:S06]  /*06e0*/  STL [R1], R8 ;  /* 0x0000000801007387 */ /* 0x00c1ec0000100800 */
[----:B------:R-:W-:-:S07]  /*06f0*/  LEPC R20, `(.L_x_13) ;  /* 0x000000001014794e */ /* 0x000fce0000000000 */
[----:B0-----:R-:W-:Y:S05]  /*0700*/  CALL.ABS.NOINC R10 ;  /* 0x000000000a007343 */ /* 0x001fea0003c00000 */
.L_x_13:
[----:B------:R-:W0:Y:S01]  /*0710*/  LDC.64 R8, c[0x0][0x3a0] ;  /* 0x0000e800ff087b82 */ /* 0x000e220000000a00 */
[----:B------:R-:W1:Y:S01]  /*0720*/  LDCU.64 UR4, c[0x4][0x18] ;  /* 0x01000300ff0477ac */ /* 0x000e620008000a00 */
[----:B0-----:R-:W2:Y:S06]  /*0730*/  LDG.E R0, desc[UR36][R8.64+0x4] ;  /* 0x0000042408007981 */ /* 0x001eac000c1e1900 */
[----:B------:R0:W3:Y:S01]  /*0740*/  LDC.64 R10, c[0x4][R17] ;  /* 0x01000000110a7b82 */ /* 0x0000e20000000a00 */
[----:B-1----:R-:W-:Y:S01]  /*0750*/  IMAD.U32 R4, RZ, RZ, UR4 ;  /* 0x00000004ff047e24 */ /* 0x002fe2000f8e00ff */
[----:B------:R-:W-:Y:S01]  /*0760*/  MOV R5, UR5 ;  /* 0x0000000500057c02 */ /* 0x000fe20008000f00 */
[----:B------:R-:W-:-:S02]  /*0770*/  IMAD.MOV.U32 R6, RZ, RZ, R2 ;  /* 0x000000ffff067224 */ /* 0x000fc400078e0002 */
[----:B------:R-:W-:Y:S01]  /*0780*/  IMAD.MOV.U32 R7, RZ, RZ, R16 ;  /* 0x000000ffff077224 */ /* 0x000fe200078e0010 */
[----:B--23--:R0:W-:Y:S06]  /*0790*/  STL [R1], R0 ;  /* 0x0000000001007387 */ /* 0x00c1ec0000100800 */
[----:B------:R-:W-:-:S07]  /*07a0*/  LEPC R20, `(.L_x_14) ;  /* 0x000000001014794e */ /* 0x000fce0000000000 */
[----:B0-----:R-:W-:Y:S05]  /*07b0*/  CALL.ABS.NOINC R10 ;  /* 0x000000000a007343 */ /* 0x001fea0003c00000 */
.L_x_14:
[----:B------:R-:W0:Y:S01]  /*07c0*/  LDC.64 R8, c[0x0][0x3a0] ;  /* 0x0000e800ff087b82 */ /* 0x000e220000000a00 */
[----:B------:R-:W1:Y:S01]  /*07d0*/  LDCU.64 UR4, c[0x4][0x18] ;  /* 0x01000300ff0477ac */ /* 0x000e620008000a00 */
[----:B0-----:R-:W2:Y:S06]  /*07e0*/  LDG.E R0, desc[UR36][R8.64+0x8] ;  /* 0x0000082408007981 */ /* 0x001eac000c1e1900 */
[----:B------:R0:W3:Y:S01]  /*07f0*/  LDC.64 R10, c[0x4][R17] ;  /* 0x01000000110a7b82 */ /* 0x0000e20000000a00 */
[----:B-1----:R-:W-:Y:S01]  /*0800*/  MOV R4, UR4 ;  /* 0x0000000400047c02 */ /* 0x002fe20008000f00 */
[----:B------:R-:W-:Y:S01]  /*0810*/  IMAD.U32 R5, RZ, RZ, UR5 ;  /* 0x00000005ff057e24 */ /* 0x000fe2000f8e00ff */
[----:B------:R-:W-:Y:S01]  /*0820*/  MOV R7, R16 ;  /* 0x0000001000077202 */ /* 0x000fe20000000f00 */
[----:B------:R-:W-:Y:S01]  /*0830*/  IMAD.MOV.U32 R6, RZ, RZ, R2 ;  /* 0x000000ffff067224 */ /* 0x000fe200078e0002 */
[----:B--23--:R0:W-:Y:S06]  /*0840*/  STL [R1], R0 ;  /* 0x0000000001007387 */ /* 0x00c1ec0000100800 */
[----:B------:R-:W-:-:S07]  /*0850*/  LEPC R20, `(.L_x_15) ;  /* 0x000000001014794e */ /* 0x000fce0000000000 */
[----:B0-----:R-:W-:Y:S05]  /*0860*/  CALL.ABS.NOINC R10 ;  /* 0x000000000a007343 */ /* 0x001fea0003c00000 */
.L_x_15:
        /* <DEDUP_REMOVED lines=11> */
.L_x_16:
        /* <DEDUP_REMOVED lines=11> */
.L_x_17:
        /* <DEDUP_REMOVED lines=11> */
.L_x_18:
        /* <DEDUP_REMOVED lines=11> */
.L_x_19:
        /* <DEDUP_REMOVED lines=11> */
.L_x_20:
        /* <DEDUP_REMOVED lines=11> */
.L_x_21:
        /* <DEDUP_REMOVED lines=11> */
.L_x_22:
        /* <DEDUP_REMOVED lines=11> */
.L_x_23:
        /* <DEDUP_REMOVED lines=11> */
.L_x_24:
        /* <DEDUP_REMOVED lines=11> */
.L_x_25:
        /* <DEDUP_REMOVED lines=11> */
.L_x_26:
        /* <DEDUP_REMOVED lines=11> */
.L_x_27:
        /* <DEDUP_REMOVED lines=11> */
.L_x_28:
        /* <DEDUP_REMOVED lines=11> */
.L_x_29:
        /* <DEDUP_REMOVED lines=11> */
.L_x_30:
        /* <DEDUP_REMOVED lines=11> */
.L_x_31:
[----:B------:R-:W0:Y:S01]  /*1370*/  LDC.64 R8, c[0x0][0x3a0] ;  /* 0x0000e800ff087b82 */ /* 0x000e220000000a00 */
[----:B------:R-:W1:Y:S01]  /*1380*/  LDCU.64 UR4, c[0x4][0x18] ;  /* 0x01000300ff0477ac */ /* 0x000e620008000a00 */
[----:B0-----:R-:W2:Y:S06]  /*1390*/  LDG.E R0, desc[UR36][R8.64+0x4c] ;  /* 0x00004c2408007981 */ /* 0x001eac000c1e1900 */
[----:B------:R0:W3:Y:S01]  /*13a0*/  LDC.64 R10, c[0x4][R17] ;  /* 0x01000000110a7b82 */ /* 0x0000e20000000a00 */
[----:B-1----:R-:W-:Y:S01]  /*13b0*/  IMAD.U32 R4, RZ, RZ, UR4 ;  /* 0x00000004ff047e24 */ /* 0x002fe2000f8e00ff */
[----:B------:R-:W-:Y:S01]  /*13c0*/  MOV R5, UR5 ;  /* 0x0000000500057c02 */ /* 0x000fe20008000f00 */
[----:B------:R-:W-:Y:S01]  /*13d0*/  IMAD.MOV.U32 R6, RZ, RZ, R2 ;  /* 0x000000ffff067224 */ /* 0x000fe200078e0002 */
[----:B------:R-:W-:Y:S01]  /*13e0*/  MOV R7, R16 ;  /* 0x0000001000077202 */ /* 0x000fe20000000f00 */
[----:B--23--:R0:W-:Y:S06]  /*13f0*/  STL [R1], R0 ;  /* 0x0000000001007387 */ /* 0x00c1ec0000100800 */
[----:B------:R-:W-:-:S07]  /*1400*/  LEPC R20, `(.L_x_32) ;  /* 0x000000001014794e */ /* 0x000fce0000000000 */
[----:B0-----:R-:W-:Y:S05]  /*1410*/  CALL.ABS.NOINC R10 ;  /* 0x000000000a007343 */ /* 0x001fea0003c00000 */
.L_x_32:
[----:B------:R0:W1:Y:S01]  /*1420*/  LDC.64 R2, c[0x4][R17] ;  /* 0x0100000011027b82 */ /* 0x0000620000000a00 */
[----:B------:R-:W2:Y:S01]  /*1430*/  LDCU.64 UR4, c[0x4][0x10] ;  /* 0x01000200ff0477ac */ /* 0x000ea20008000a00 */
[----:B------:R-:W-:Y:S01]  /*1440*/  CS2R R6, SRZ ;  /* 0x0000000000067805 */ /* 0x000fe2000001ff00 */
[----:B--2---:R-:W-:Y:S01]  /*1450*/  IMAD.U32 R4, RZ, RZ, UR4 ;  /* 0x00000004ff047e24 */ /* 0x004fe2000f8e00ff */
[----:B0-----:R-:W-:-:S07]  /*1460*/  MOV R5, UR5 ;  /* 0x0000000500057c02 */ /* 0x001fce0008000f00 */
[----:B------:R-:W-:-:S07]  /*1470*/  LEPC R20, `(.L_x_33) ;  /* 0x000000001014794e */ /* 0x000fce0000000000 */
[----:B-1----:R-:W-:Y:S05]  /*1480*/  CALL.ABS.NOINC R2 ;  /* 0x0000000002007343 */ /* 0x002fea0003c00000 */
.L_x_33:
[----:B------:R-:W-:Y:S05]  /*1490*/  EXIT ;  /* 0x000000000000794d */ /* 0x000fea0003800000 */
.L_x_34:
[----:B------:R-:W-:-:S00]  /*14a0*/  BRA `(.L_x_34) ;  /* 0xfffffffc00fc7947 */ /* 0x000fc0000383ffff */
[----:B------:R-:W-:-:S00]  /*14b0*/  NOP ;  /* 0x0000000000007918 */ /* 0x000fc00000000000 */
        /* <DEDUP_REMOVED lines=12> */
.L_x_35:


//--------------------- .nv.global.init           --------------------------
	.section	.nv.global.init,"aw",@progbits
.nv.global.init:
	.type		$str$2,@object
	.size		$str$2,($str$1 - $str$2)
$str$2:
        /*0000*/ 	.byte	0x25, 0x64, 0x20, 0x00
	.type		$str$1,@object
	.size		$str$1,($str - $str$1)
$str$1:
        /*0004*/ 	.byte	0x6b, 0x75, 0x6b, 0x00
	.type		$str,@object
	.size		$str,(.L_0 - $str)
$str:
        /*0008*/ 	.byte	0x48, 0x65, 0x6c, 0x6c, 0x6f, 0x2c, 0x20, 0x70, 0x72, 0x69, 0x6d, 0x65, 0x20, 0x6e, 0x75, 0x6d
        /*0018*/ 	.byte	0x62, 0x65, 0x72, 0x20, 0x77, 0x69, 0x6c, 0x6c, 0x20, 0x62, 0x65, 0x20, 0x67, 0x65, 0x6e, 0x65
        /*0028*/ 	.byte	0x72, 0x61, 0x74, 0x65, 0x64, 0x20, 0x66, 0x72, 0x6f, 0x6d, 0x20, 0x74, 0x68, 0x65, 0x20, 0x67
        /*0038*/ 	.byte	0x70, 0x75, 0x20, 0x64, 0x65, 0x76, 0x69, 0x63, 0x65, 0x21, 0x0a, 0x00
.L_0:


//--------------------- .nv.shared.reserved.0     --------------------------
	.section	.nv.shared.reserved.0,"aw",@nobits
	.weak		__nv_reservedSMEM_offset_0_alias
	.size		__nv_reservedSMEM_offset_0_alias, 0, 64
	.other		__nv_reservedSMEM_offset_0_alias,@"STO_CUDA_RESERVED_SHARED STV_DEFAULT"
__nv_reservedSMEM_offset_0_alias:
	.zero		0
	.zero		64


//--------------------- .nv.constant0._Z9addKernelPiPKiS1_S1_S_ --------------------------
	.section	.nv.constant0._Z9addKernelPiPKiS1_S1_S_,"a",@progbits
	.sectionflags	@""
	.align	4
.nv.constant0._Z9addKernelPiPKiS1_S1_S_:
	.zero		936


//--------------------- SYMBOLS --------------------------

	.type		.nv.reservedSmem.offset0,@object
	.size		.nv.reservedSmem.offset0,0x4
	.type		vprintf,@function
